//
// Generated by NVIDIA NVVM Compiler
//
// Compiler Build ID: CL-36424714
// Cuda compilation tools, release 13.0, V13.0.88
// Based on NVVM 20.0.0
//

.version 9.0
.target sm_100
.address_size 64

	// .globl	ipv4lookup

.visible .entry ipv4lookup(
	.param .u64 .ptr .align 1 ipv4lookup_param_0,
	.param .u32 ipv4lookup_param_1,
	.param .u64 .ptr .align 1 ipv4lookup_param_2,
	.param .u64 .ptr .align 1 ipv4lookup_param_3
)
{
	.reg .pred 	%p<7>;
	.reg .b16 	%rs<6>;
	.reg .b32 	%r<41>;
	.reg .b64 	%rd<33>;

	ld.param.u64 	%rd4, [ipv4lookup_param_0];
	ld.param.u32 	%r12, [ipv4lookup_param_1];
	ld.param.u64 	%rd5, [ipv4lookup_param_2];
	ld.param.u64 	%rd6, [ipv4lookup_param_3];
	cvta.to.global.u64 	%rd1, %rd5;
	cvta.to.global.u64 	%rd2, %rd6;
	cvta.to.global.u64 	%rd3, %rd4;
	mov.u32 	%r13, %ntid.x;
	mov.u32 	%r14, %ctaid.x;
	mov.u32 	%r15, %tid.x;
	mad.lo.s32 	%r39, %r13, %r14, %r15;
	mov.u32 	%r16, %nctaid.x;
	mul.lo.s32 	%r2, %r13, %r16;
	setp.ge.s32 	%p1, %r39, %r12;
	@%p1 bra 	$L__BB0_7;
	add.s32 	%r17, %r39, %r2;
	max.s32 	%r18, %r12, %r17;
	setp.lt.s32 	%p2, %r17, %r12;
	selp.u32 	%r19, 1, 0, %p2;
	add.s32 	%r20, %r17, %r19;
	sub.s32 	%r21, %r18, %r20;
	div.u32 	%r22, %r21, %r2;
	add.s32 	%r3, %r22, %r19;
	and.b32  	%r23, %r3, 3;
	setp.eq.s32 	%p3, %r23, 3;
	@%p3 bra 	$L__BB0_4;
	add.s32 	%r24, %r3, 1;
	and.b32  	%r25, %r24, 3;
	neg.s32 	%r37, %r25;
$L__BB0_3:
	.pragma "nounroll";
	cvt.s64.s32 	%rd7, %r39;
	add.s64 	%rd8, %rd1, %rd7;
	mul.wide.s32 	%rd9, %r39, 4;
	add.s64 	%rd10, %rd3, %rd9;
	ld.global.u32 	%r26, [%rd10];
	shr.u32 	%r27, %r26, 8;
	mul.wide.u32 	%rd11, %r27, 2;
	add.s64 	%rd12, %rd2, %rd11;
	ld.global.u16 	%rs1, [%rd12];
	st.global.u8 	[%rd8], %rs1;
	add.s32 	%r39, %r39, %r2;
	add.s32 	%r37, %r37, 1;
	setp.ne.s32 	%p4, %r37, 0;
	@%p4 bra 	$L__BB0_3;
$L__BB0_4:
	setp.lt.u32 	%p5, %r3, 3;
	@%p5 bra 	$L__BB0_7;
	cvt.s64.s32 	%rd19, %r2;
	mul.wide.s32 	%rd20, %r2, 4;
	shl.b32 	%r36, %r2, 2;
$L__BB0_6:
	cvt.s64.s32 	%rd13, %r39;
	mul.wide.s32 	%rd14, %r39, 4;
	add.s64 	%rd15, %rd3, %rd14;
	ld.global.u32 	%r28, [%rd15];
	shr.u32 	%r29, %r28, 8;
	mul.wide.u32 	%rd16, %r29, 2;
	add.s64 	%rd17, %rd2, %rd16;
	ld.global.u16 	%rs2, [%rd17];
	add.s64 	%rd18, %rd1, %rd13;
	st.global.u8 	[%rd18], %rs2;
	add.s64 	%rd21, %rd15, %rd20;
	ld.global.u32 	%r30, [%rd21];
	shr.u32 	%r31, %r30, 8;
	mul.wide.u32 	%rd22, %r31, 2;
	add.s64 	%rd23, %rd2, %rd22;
	ld.global.u16 	%rs3, [%rd23];
	add.s64 	%rd24, %rd18, %rd19;
	st.global.u8 	[%rd24], %rs3;
	add.s64 	%rd25, %rd21, %rd20;
	ld.global.u32 	%r32, [%rd25];
	shr.u32 	%r33, %r32, 8;
	mul.wide.u32 	%rd26, %r33, 2;
	add.s64 	%rd27, %rd2, %rd26;
	ld.global.u16 	%rs4, [%rd27];
	add.s64 	%rd28, %rd24, %rd19;
	st.global.u8 	[%rd28], %rs4;
	add.s64 	%rd29, %rd25, %rd20;
	ld.global.u32 	%r34, [%rd29];
	shr.u32 	%r35, %r34, 8;
	mul.wide.u32 	%rd30, %r35, 2;
	add.s64 	%rd31, %rd2, %rd30;
	ld.global.u16 	%rs5, [%rd31];
	add.s64 	%rd32, %rd28, %rd19;
	st.global.u8 	[%rd32], %rs5;
	add.s32 	%r39, %r36, %r39;
	setp.lt.s32 	%p6, %r39, %r12;
	@%p6 bra 	$L__BB0_6;
$L__BB0_7:
	ret;

}


// ===== COMPILED SASS (sm_100) =====

	.target	sm_100

	.elftype	@"ET_EXEC"


//--------------------- .note.nv.tkinfo           --------------------------
	.section	.note.nv.tkinfo,"",@"SHT_NOTE"
	.sectionflags	@"SHF_NOTE_NV_TKINFO"
	.tkinfo
        /*0018*/ 	.word	0x00000002
        /*0030*/ 	.string	""
        /*0030*/ 	.string	"ptxas"
        /*0030*/ 	.string	"Cuda compilation tools, release 13.0, V13.0.88"
        /*0030*/ 	.string	"Build cuda_13.0.r13.0/compiler.36424714_0"
        /*0030*/ 	.string	"-arch sm_100 -m 64 "



//--------------------- .note.nv.cuinfo           --------------------------
	.section	.note.nv.cuinfo,"",@"SHT_NOTE"
	.sectionflags	@"SHF_NOTE_NV_CUINFO"
        /*0018*/ 	.short	0x0002
        /*001a*/ 	.short	0x0064
        /*001c*/ 	.short	0x0082
	.zero		2


//--------------------- .nv.info                  --------------------------
	.section	.nv.info,"",@"SHT_CUDA_INFO"
	.align	4


	//----- nvinfo : EIATTR_REGCOUNT
	.align		4
        /*0000*/ 	.byte	0x04, 0x2f
        /*0002*/ 	.short	(.L_1 - .L_0)
	.align		4
.L_0:
        /*0004*/ 	.word	index@(ipv4lookup)
        /*0008*/ 	.word	0x00000018


	//----- nvinfo : EIATTR_FRAME_SIZE
	.align		4
.L_1:
        /*000c*/ 	.byte	0x04, 0x11
        /*000e*/ 	.short	(.L_3 - .L_2)
	.align		4
.L_2:
        /*0010*/ 	.word	index@(ipv4lookup)
        /*0014*/ 	.word	0x00000000


	//----- nvinfo : EIATTR_MIN_STACK_SIZE
	.align		4
.L_3:
        /*0018*/ 	.byte	0x04, 0x12
        /*001a*/ 	.short	(.L_5 - .L_4)
	.align		4
.L_4:
        /*001c*/ 	.word	index@(ipv4lookup)
        /*0020*/ 	.word	0x00000000
.L_5:


//--------------------- .nv.compat                --------------------------
	.section	.nv.compat,"",@"SHT_CUDA_COMPAT_INFO"
	.align	4
        /*0000*/ 	.byte	0x02, 0x09, 0x00, 0x00, 0x02, 0x02, 0x01, 0x00, 0x02, 0x05, 0x05, 0x00, 0x03, 0x07, 0x01, 0x01
        /*0010*/ 	.byte	0x02, 0x03, 0x00, 0x00, 0x02, 0x06, 0x01, 0x00, 0x04, 0x0b, 0x08, 0x00, 0x09, 0x00, 0x00, 0x00
        /*0020*/ 	.byte	0x00, 0x00, 0x00, 0x00


//--------------------- .nv.info.ipv4lookup       --------------------------
	.section	.nv.info.ipv4lookup,"",@"SHT_CUDA_INFO"
	.sectionflags	@""
	.align	4


	//----- nvinfo : EIATTR_CUDA_API_VERSION
	.align		4
        /*0000*/ 	.byte	0x04, 0x37
        /*0002*/ 	.short	(.L_7 - .L_6)
.L_6:
        /*0004*/ 	.word	0x00000082


	//----- nvinfo : EIATTR_KPARAM_INFO
	.align		4
.L_7:
        /*0008*/ 	.byte	0x04, 0x17
        /*000a*/ 	.short	(.L_9 - .L_8)
.L_8:
        /*000c*/ 	.word	0x00000000
        /*0010*/ 	.short	0x0003
        /*0012*/ 	.short	0x0018
        /*0014*/ 	.byte	0x00, 0xf5, 0x21, 0x00


	//----- nvinfo : EIATTR_KPARAM_INFO
	.align		4
.L_9:
        /*0018*/ 	.byte	0x04, 0x17
        /*001a*/ 	.short	(.L_11 - .L_10)
.L_10:
        /*001c*/ 	.word	0x00000000
        /*0020*/ 	.short	0x0002
        /*0022*/ 	.short	0x0010
        /*0024*/ 	.byte	0x00, 0xf5, 0x21, 0x00


	//----- nvinfo : EIATTR_KPARAM_INFO
	.align		4
.L_11:
        /*0028*/ 	.byte	0x04, 0x17
        /*002a*/ 	.short	(.L_13 - .L_12)
.L_12:
        /*002c*/ 	.word	0x00000000
        /*0030*/ 	.short	0x0001
        /*0032*/ 	.short	0x0008
        /*0034*/ 	.byte	0x00, 0xf0, 0x11, 0x00


	//----- nvinfo : EIATTR_KPARAM_INFO
	.align		4
.L_13:
        /*0038*/ 	.byte	0x04, 0x17
        /*003a*/ 	.short	(.L_15 - .L_14)
.L_14:
        /*003c*/ 	.word	0x00000000
        /*0040*/ 	.short	0x0000
        /*0042*/ 	.short	0x0000
        /*0044*/ 	.byte	0x00, 0xf5, 0x21, 0x00


	//----- nvinfo : EIATTR_SPARSE_MMA_MASK
	.align		4
.L_15:
        /*0048*/ 	.byte	0x03, 0x50
        /*004a*/ 	.short	0x0000


	//----- nvinfo : EIATTR_MAXREG_COUNT
	.align		4
        /*004c*/ 	.byte	0x03, 0x1b
        /*004e*/ 	.short	0x00ff


	//----- nvinfo : EIATTR_MERCURY_ISA_VERSION
	.align		4
        /*0050*/ 	.byte	0x03, 0x5f
        /*0052*/ 	.short	0x0101


	//----- nvinfo : EIATTR_VRC_CTA_INIT_COUNT
	.align		4
        /*0054*/ 	.byte	0x02, 0x4a
	.zero		1
	.zero		1


	//----- nvinfo : EIATTR_EXIT_INSTR_OFFSETS
	.align		4
        /*0058*/ 	.byte	0x04, 0x1c
        /*005a*/ 	.short	(.L_17 - .L_16)


	//   ....[0]....
.L_16:
        /*005c*/ 	.word	0x00000090


	//   ....[1]....
        /*0060*/ 	.word	0x000003b0


	//   ....[2]....
        /*0064*/ 	.word	0x00000630


	//----- nvinfo : EIATTR_CRS_STACK_SIZE
	.align		4
.L_17:
        /*0068*/ 	.byte	0x04, 0x1e
        /*006a*/ 	.short	(.L_19 - .L_18)
.L_18:
        /*006c*/ 	.word	0x00000000


	//----- nvinfo : EIATTR_CBANK_PARAM_SIZE
	.align		4
.L_19:
        /*0070*/ 	.byte	0x03, 0x19
        /*0072*/ 	.short	0x0020


	//----- nvinfo : EIATTR_PARAM_CBANK
	.align		4
        /*0074*/ 	.byte	0x04, 0x0a
        /*0076*/ 	.short	(.L_21 - .L_20)
	.align		4
.L_20:
        /*0078*/ 	.word	index@(.nv.constant0.ipv4lookup)
        /*007c*/ 	.short	0x0380
        /*007e*/ 	.short	0x0020


	//----- nvinfo : EIATTR_SW_WAR
	.align		4
.L_21:
        /*0080*/ 	.byte	0x04, 0x36
        /*0082*/ 	.short	(.L_23 - .L_22)
.L_22:
        /*0084*/ 	.word	0x00000008
.L_23:


//--------------------- .nv.callgraph             --------------------------
	.section	.nv.callgraph,"",@"SHT_CUDA_CALLGRAPH"
	.align	4
	.sectionentsize	8
	.align		4
        /*0000*/ 	.word	0x00000000
	.align		4
        /*0004*/ 	.word	0xffffffff
	.align		4
        /*0008*/ 	.word	0x00000000
	.align		4
        /*000c*/ 	.word	0xfffffffe
	.align		4
        /*0010*/ 	.word	0x00000000
	.align		4
        /*0014*/ 	.word	0xfffffffd
	.align		4
        /*0018*/ 	.word	0x00000000
	.align		4
        /*001c*/ 	.word	0xfffffffc


//--------------------- .text.ipv4lookup          --------------------------
	.section	.text.ipv4lookup,"ax",@progbits
	.align	128
        .global         ipv4lookup
        .type           ipv4lookup,@function
        .size           ipv4lookup,(.L_x_5 - ipv4lookup)
        .other          ipv4lookup,@"STO_CUDA_ENTRY STV_DEFAULT"
ipv4lookup:
.text.ipv4lookup:
[----:B------:R-:W-:Y:S01]  /*0000*/  LDC R1, c[0x0][0x37c] ;  /* 0x0000df00ff017b82 */ /* 0x000fe20000000800 */
[----:B------:R-:W0:Y:S01]  /*0010*/  S2R R3, SR_CTAID.X ;  /* 0x0000000000037919 */ /* 0x000e220000002500 */
[----:B------:R-:W0:Y:S06]  /*0020*/  LDCU UR4, c[0x0][0x360] ;  /* 0x00006c00ff0477ac */ /* 0x000e2c0008000800 */
[----:B------:R-:W1:Y:S01]  /*0030*/  LDC R2, c[0x0][0x370] ;  /* 0x0000dc00ff027b82 */ /* 0x000e620000000800 */
[----:B------:R-:W0:Y:S01]  /*0040*/  S2R R0, SR_TID.X ;  /* 0x0000000000007919 */ /* 0x000e220000002100 */
[----:B------:R-:W2:Y:S01]  /*0050*/  LDCU UR6, c[0x0][0x388] ;  /* 0x00007100ff0677ac */ /* 0x000ea20008000800 */
[----:B0-----:R-:W-:-:S02]  /*0060*/  IMAD R3, R3, UR4, R0 ;  /* 0x0000000403037c24 */ /* 0x001fc4000f8e0200 */
[----:B-1----:R-:W-:-:S03]  /*0070*/  IMAD R0, R2, UR4, RZ ;  /* 0x0000000402007c24 */ /* 0x002fc6000f8e02ff */
[----:B--2---:R-:W-:-:S13]  /*0080*/  ISETP.GE.AND P0, PT, R3, UR6, PT ;  /* 0x0000000603007c0c */ /* 0x004fda000bf06270 */
[----:B------:R-:W-:Y:S05]  /*0090*/  @P0 EXIT ;  /* 0x000000000000094d */ /* 0x000fea0003800000 */
[----:B------:R-:W0:Y:S01]  /*00a0*/  I2F.U32.RP R8, R0 ;  /* 0x0000000000087306 */ /* 0x000e220000209000 */
[C---:B------:R-:W-:Y:S01]  /*00b0*/  IMAD.IADD R2, R0.reuse, 0x1, R3 ;  /* 0x0000000100027824 */ /* 0x040fe200078e0203 */
[----:B------:R-:W-:Y:S01]  /*00c0*/  ISETP.NE.U32.AND P2, PT, R0, RZ, PT ;  /* 0x000000ff0000720c */ /* 0x000fe20003f45070 */
[----:B------:R-:W-:Y:S01]  /*00d0*/  IMAD.MOV R9, RZ, RZ, -R0 ;  /* 0x000000ffff097224 */ /* 0x000fe200078e0a00 */
[----:B------:R-:W1:Y:S01]  /*00e0*/  LDCU.64 UR4, c[0x0][0x358] ;  /* 0x00006b00ff0477ac */ /* 0x000e620008000a00 */
[----:B------:R-:W-:Y:S01]  /*00f0*/  BSSY.RECONVERGENT B0, `(.L_x_0) ;  /* 0x000002b000007945 */ /* 0x000fe20003800200 */
[C---:B------:R-:W-:Y:S02]  /*0100*/  ISETP.GE.AND P0, PT, R2.reuse, UR6, PT ;  /* 0x0000000602007c0c */ /* 0x040fe4000bf06270 */
[----:B------:R-:W-:Y:S01]  /*0110*/  VIMNMX R7, PT, PT, R2, UR6, !PT ;  /* 0x0000000602077c48 */ /* 0x000fe2000ffe0100 */
[----:B------:R-:W2:Y:S01]  /*0120*/  LDCU.64 UR8, c[0x0][0x390] ;  /* 0x00007200ff0877ac */ /* 0x000ea20008000a00 */
[----:B------:R-:W-:-:S04]  /*0130*/  SEL R6, RZ, 0x1, P0 ;  /* 0x00000001ff067807 */ /* 0x000fc80000000000 */
[----:B------:R-:W-:Y:S01]  /*0140*/  IADD3 R7, PT, PT, R7, -R2, -R6 ;  /* 0x8000000207077210 */ /* 0x000fe20007ffe806 */
[----:B0-----:R-:W0:Y:S02]  /*0150*/  MUFU.RCP R8, R8 ;  /* 0x0000000800087308 */ /* 0x001e240000001000 */
[----:B0-----:R-:W-:-:S06]  /*0160*/  VIADD R4, R8, 0xffffffe ;  /* 0x0ffffffe08047836 */ /* 0x001fcc0000000000 */
[----:B------:R0:W3:Y:S02]  /*0170*/  F2I.FTZ.U32.TRUNC.NTZ R5, R4 ;  /* 0x0000000400057305 */ /* 0x0000e4000021f000 */
[----:B0-----:R-:W-:Y:S02]  /*0180*/  IMAD.MOV.U32 R4, RZ, RZ, RZ ;  /* 0x000000ffff047224 */ /* 0x001fe400078e00ff */
[----:B---3--:R-:W-:-:S04]  /*0190*/  IMAD R9, R9, R5, RZ ;  /* 0x0000000509097224 */ /* 0x008fc800078e02ff */
[----:B------:R-:W-:-:S06]  /*01a0*/  IMAD.HI.U32 R8, R5, R9, R4 ;  /* 0x0000000905087227 */ /* 0x000fcc00078e0004 */
[----:B------:R-:W-:-:S05]  /*01b0*/  IMAD.HI.U32 R5, R8, R7, RZ ;  /* 0x0000000708057227 */ /* 0x000fca00078e00ff */
[----:B------:R-:W-:-:S05]  /*01c0*/  IADD3 R2, PT, PT, -R5, RZ, RZ ;  /* 0x000000ff05027210 */ /* 0x000fca0007ffe1ff */
[----:B------:R-:W-:-:S05]  /*01d0*/  IMAD R7, R0, R2, R7 ;  /* 0x0000000200077224 */ /* 0x000fca00078e0207 */
[----:B------:R-:W-:-:S13]  /*01e0*/  ISETP.GE.U32.AND P0, PT, R7, R0, PT ;  /* 0x000000000700720c */ /* 0x000fda0003f06070 */
[----:B------:R-:W-:Y:S02]  /*01f0*/  @P0 IMAD.IADD R7, R7, 0x1, -R0 ;  /* 0x0000000107070824 */ /* 0x000fe400078e0a00 */
[----:B------:R-:W-:-:S03]  /*0200*/  @P0 VIADD R5, R5, 0x1 ;  /* 0x0000000105050836 */ /* 0x000fc60000000000 */
[----:B------:R-:W-:-:S13]  /*0210*/  ISETP.GE.U32.AND P1, PT, R7, R0, PT ;  /* 0x000000000700720c */ /* 0x000fda0003f26070 */
[----:B------:R-:W-:Y:S01]  /*0220*/  @P1 VIADD R5, R5, 0x1 ;  /* 0x0000000105051836 */ /* 0x000fe20000000000 */
[----:B------:R-:W-:-:S04]  /*0230*/  @!P2 LOP3.LUT R5, RZ, R0, RZ, 0x33, !PT ;  /* 0x00000000ff05a212 */ /* 0x000fc800078e33ff */
[----:B------:R-:W-:-:S04]  /*0240*/  IADD3 R2, PT, PT, R6, R5, RZ ;  /* 0x0000000506027210 */ /* 0x000fc80007ffe0ff */
[C---:B------:R-:W-:Y:S02]  /*0250*/  LOP3.LUT R4, R2.reuse, 0x3, RZ, 0xc0, !PT ;  /* 0x0000000302047812 */ /* 0x040fe400078ec0ff */
[----:B------:R-:W-:Y:S02]  /*0260*/  ISETP.GE.U32.AND P0, PT, R2, 0x3, PT ;  /* 0x000000030200780c */ /* 0x000fe40003f06070 */
[----:B------:R-:W-:-:S13]  /*0270*/  ISETP.NE.AND P1, PT, R4, 0x3, PT ;  /* 0x000000030400780c */ /* 0x000fda0003f25270 */
[----:B-12---:R-:W-:Y:S05]  /*0280*/  @!P1 BRA `(.L_x_1) ;  /* 0x0000000000449947 */ /* 0x006fea0003800000 */
[----:B------:R-:W0:Y:S01]  /*0290*/  LDC.64 R10, c[0x0][0x380] ;  /* 0x0000e000ff0a7b82 */ /* 0x000e220000000a00 */
[----:B------:R-:W-:-:S05]  /*02a0*/  VIADD R2, R2, 0x1 ;  /* 0x0000000102027836 */ /* 0x000fca0000000000 */
[----:B------:R-:W-:Y:S02]  /*02b0*/  LOP3.LUT R2, R2, 0x3, RZ, 0xc0, !PT ;  /* 0x0000000302027812 */ /* 0x000fe400078ec0ff */
[----:B------:R-:W1:Y:S03]  /*02c0*/  LDC.64 R12, c[0x0][0x398] ;  /* 0x0000e600ff0c7b82 */ /* 0x000e660000000a00 */
[----:B------:R-:W-:-:S07]  /*02d0*/  IMAD.MOV R2, RZ, RZ, -R2 ;  /* 0x000000ffff027224 */ /* 0x000fce00078e0a02 */
.L_x_2:
[----:B0-----:R-:W-:-:S06]  /*02e0*/  IMAD.WIDE R4, R3, 0x4, R10 ;  /* 0x0000000403047825 */ /* 0x001fcc00078e020a */
[----:B--2---:R-:W2:Y:S02]  /*02f0*/  LDG.E R4, desc[UR4][R4.64] ;  /* 0x0000000404047981 */ /* 0x004ea4000c1e1900 */
[----:B--2---:R-:W-:-:S05]  /*0300*/  SHF.R.U32.HI R7, RZ, 0x8, R4 ;  /* 0x00000008ff077819 */ /* 0x004fca0000011604 */
[----:B-1----:R-:W-:-:S06]  /*0310*/  IMAD.WIDE.U32 R6, R7, 0x2, R12 ;  /* 0x0000000207067825 */ /* 0x002fcc00078e000c */
[----:B------:R-:W2:Y:S01]  /*0320*/  LDG.E.U16 R7, desc[UR4][R6.64] ;  /* 0x0000000406077981 */ /* 0x000ea2000c1e1500 */
[----:B------:R-:W-:Y:S01]  /*0330*/  IADD3 R8, P1, PT, R3, UR8, RZ ;  /* 0x0000000803087c10 */ /* 0x000fe2000ff3e0ff */
[----:B------:R-:W-:-:S03]  /*0340*/  VIADD R2, R2, 0x1 ;  /* 0x0000000102027836 */ /* 0x000fc60000000000 */
[----:B------:R-:W-:Y:S02]  /*0350*/  LEA.HI.X.SX32 R9, R3, UR9, 0x1, P1 ;  /* 0x0000000903097c11 */ /* 0x000fe400088f0eff */
[----:B------:R-:W-:Y:S02]  /*0360*/  ISETP.NE.AND P1, PT, R2, RZ, PT ;  /* 0x000000ff0200720c */ /* 0x000fe40003f25270 */
[----:B------:R-:W-:Y:S01]  /*0370*/  IADD3 R3, PT, PT, R0, R3, RZ ;  /* 0x0000000300037210 */ /* 0x000fe20007ffe0ff */
[----:B--2---:R2:W-:Y:S10]  /*0380*/  STG.E.U8 desc[UR4][R8.64], R7 ;  /* 0x0000000708007986 */ /* 0x0045f4000c101104 */
[----:B------:R-:W-:Y:S05]  /*0390*/  @P1 BRA `(.L_x_2) ;  /* 0xfffffffc00d01947 */ /* 0x000fea000383ffff */
.L_x_1:
[----:B------:R-:W-:Y:S05]  /*03a0*/  BSYNC.RECONVERGENT B0 ;  /* 0x0000000000007941 */ /* 0x000fea0003800200 */
.L_x_0:
[----:B------:R-:W-:Y:S05]  /*03b0*/  @!P0 EXIT ;  /* 0x000000000000894d */ /* 0x000fea0003800000 */
[----:B------:R-:W0:Y:S01]  /*03c0*/  LDC.64 R4, c[0x0][0x380] ;  /* 0x0000e000ff047b82 */ /* 0x000e220000000a00 */
[----:B------:R-:W-:Y:S01]  /*03d0*/  SHF.R.S32.HI R2, RZ, 0x1f, R0 ;  /* 0x0000001fff027819 */ /* 0x000fe20000011400 */
[----:B------:R-:W1:Y:S06]  /*03e0*/  LDCU.64 UR8, c[0x0][0x390] ;  /* 0x00007200ff0877ac */ /* 0x000e6c0008000a00 */
[----:B--2---:R-:W2:Y:S02]  /*03f0*/  LDC.64 R6, c[0x0][0x398] ;  /* 0x0000e600ff067b82 */ /* 0x004ea40000000a00 */
.L_x_3:
[----:B0--3--:R-:W-:-:S05]  /*0400*/  IMAD.WIDE R14, R3, 0x4, R4 ;  /* 0x00000004030e7825 */ /* 0x009fca00078e0204 */
[----:B------:R-:W3:Y:S02]  /*0410*/  LDG.E R8, desc[UR4][R14.64] ;  /* 0x000000040e087981 */ /* 0x000ee4000c1e1900 */
[----:B---3--:R-:W-:-:S05]  /*0420*/  SHF.R.U32.HI R9, RZ, 0x8, R8 ;  /* 0x00000008ff097819 */ /* 0x008fca0000011608 */
[----:B--2---:R-:W-:-:S05]  /*0430*/  IMAD.WIDE.U32 R8, R9, 0x2, R6 ;  /* 0x0000000209087825 */ /* 0x004fca00078e0006 */
[----:B------:R-:W2:Y:S01]  /*0440*/  LDG.E.U16 R21, desc[UR4][R8.64] ;  /* 0x0000000408157981 */ /* 0x000ea2000c1e1500 */
[----:B-1----:R-:W-:Y:S01]  /*0450*/  IADD3 R18, P0, PT, R3, UR8, RZ ;  /* 0x0000000803127c10 */ /* 0x002fe2000ff1e0ff */
[----:B------:R-:W-:-:S03]  /*0460*/  IMAD.WIDE R10, R0, 0x4, R14 ;  /* 0x00000004000a7825 */ /* 0x000fc600078e020e */
[----:B------:R-:W-:-:S05]  /*0470*/  LEA.HI.X.SX32 R19, R3, UR9, 0x1, P0 ;  /* 0x0000000903137c11 */ /* 0x000fca00080f0eff */
[----:B--2---:R0:W-:Y:S04]  /*0480*/  STG.E.U8 desc[UR4][R18.64], R21 ;  /* 0x0000001512007986 */ /* 0x0041e8000c101104 */
[----:B------:R-:W2:Y:S02]  /*0490*/  LDG.E R12, desc[UR4][R10.64] ;  /* 0x000000040a0c7981 */ /* 0x000ea4000c1e1900 */
[----:B--2---:R-:W-:-:S05]  /*04a0*/  SHF.R.U32.HI R13, RZ, 0x8, R12 ;  /* 0x00000008ff0d7819 */ /* 0x004fca000001160c */
[----:B------:R-:W-:-:S06]  /*04b0*/  IMAD.WIDE.U32 R12, R13, 0x2, R6 ;  /* 0x000000020d0c7825 */ /* 0x000fcc00078e0006 */
[----:B------:R-:W2:Y:S01]  /*04c0*/  LDG.E.U16 R13, desc[UR4][R12.64] ;  /* 0x000000040c0d7981 */ /* 0x000ea2000c1e1500 */
[C---:B------:R-:W-:Y:S01]  /*04d0*/  IADD3 R16, P0, PT, R0.reuse, R18, RZ ;  /* 0x0000001200107210 */ /* 0x040fe20007f1e0ff */
[----:B------:R-:W-:-:S04]  /*04e0*/  IMAD.WIDE R8, R0, 0x4, R10 ;  /* 0x0000000400087825 */ /* 0x000fc800078e020a */
[----:B------:R-:W-:-:S05]  /*04f0*/  IMAD.X R17, R2, 0x1, R19, P0 ;  /* 0x0000000102117824 */ /* 0x000fca00000e0613 */
[----:B--2---:R1:W-:Y:S04]  /*0500*/  STG.E.U8 desc[UR4][R16.64], R13 ;  /* 0x0000000d10007986 */ /* 0x0043e8000c101104 */
[----:B------:R-:W2:Y:S02]  /*0510*/  LDG.E R14, desc[UR4][R8.64] ;  /* 0x00000004080e7981 */ /* 0x000ea4000c1e1900 */
[----:B--2---:R-:W-:-:S05]  /*0520*/  SHF.R.U32.HI R15, RZ, 0x8, R14 ;  /* 0x00000008ff0f7819 */ /* 0x004fca000001160e */
[----:B------:R-:W-:-:S06]  /*0530*/  IMAD.WIDE.U32 R14, R15, 0x2, R6 ;  /* 0x000000020f0e7825 */ /* 0x000fcc00078e0006 */
[----:B------:R-:W2:Y:S01]  /*0540*/  LDG.E.U16 R15, desc[UR4][R14.64] ;  /* 0x000000040e0f7981 */ /* 0x000ea2000c1e1500 */
[C---:B0-----:R-:W-:Y:S01]  /*0550*/  IADD3 R18, P0, PT, R0.reuse, R16, RZ ;  /* 0x0000001000127210 */ /* 0x041fe20007f1e0ff */
[----:B------:R-:W-:-:S04]  /*0560*/  IMAD.WIDE R10, R0, 0x4, R8 ;  /* 0x00000004000a7825 */ /* 0x000fc800078e0208 */
[----:B------:R-:W-:-:S05]  /*0570*/  IMAD.X R19, R2, 0x1, R17, P0 ;  /* 0x0000000102137824 */ /* 0x000fca00000e0611 */
[----:B--2---:R3:W-:Y:S04]  /*0580*/  STG.E.U8 desc[UR4][R18.64], R15 ;  /* 0x0000000f12007986 */ /* 0x0047e8000c101104 */
[----:B------:R-:W2:Y:S02]  /*0590*/  LDG.E R10, desc[UR4][R10.64] ;  /* 0x000000040a0a7981 */ /* 0x000ea4000c1e1900 */
[----:B--2---:R-:W-:-:S05]  /*05a0*/  SHF.R.U32.HI R21, RZ, 0x8, R10 ;  /* 0x00000008ff157819 */ /* 0x004fca000001160a */
[----:B-1----:R-:W-:-:S06]  /*05b0*/  IMAD.WIDE.U32 R12, R21, 0x2, R6 ;  /* 0x00000002150c7825 */ /* 0x002fcc00078e0006 */
[----:B------:R-:W2:Y:S01]  /*05c0*/  LDG.E.U16 R13, desc[UR4][R12.64] ;  /* 0x000000040c0d7981 */ /* 0x000ea2000c1e1500 */
[C---:B------:R-:W-:Y:S01]  /*05d0*/  IADD3 R8, P0, PT, R0.reuse, R18, RZ ;  /* 0x0000001200087210 */ /* 0x040fe20007f1e0ff */
[----:B------:R-:W-:-:S03]  /*05e0*/  IMAD R3, R0, 0x4, R3 ;  /* 0x0000000400037824 */ /* 0x000fc600078e0203 */
[----:B------:R-:W-:Y:S02]  /*05f0*/  IADD3.X R9, PT, PT, R2, R19, RZ, P0, !PT ;  /* 0x0000001302097210 */ /* 0x000fe400007fe4ff */
[----:B------:R-:W-:-:S03]  /*0600*/  ISETP.GE.AND P0, PT, R3, UR6, PT ;  /* 0x0000000603007c0c */ /* 0x000fc6000bf06270 */
[----:B--2---:R3:W-:Y:S10]  /*0610*/  STG.E.U8 desc[UR4][R8.64], R13 ;  /* 0x0000000d08007986 */ /* 0x0047f4000c101104 */
[----:B------:R-:W-:Y:S05]  /*0620*/  @!P0 BRA `(.L_x_3) ;  /* 0xfffffffc00748947 */ /* 0x000fea000383ffff */
[----:B------:R-:W-:Y:S05]  /*0630*/  EXIT ;  /* 0x000000000000794d */ /* 0x000fea0003800000 */
.L_x_4:
[----:B------:R-:W-:-:S00]  /*0640*/  BRA `(.L_x_4) ;  /* 0xfffffffc00fc7947 */ /* 0x000fc0000383ffff */
[----:B------:R-:W-:-:S00]  /*0650*/  NOP ;  /* 0x0000000000007918 */ /* 0x000fc00000000000 */
        /* <DEDUP_REMOVED lines=10> */
.L_x_5:


//--------------------- .nv.shared.reserved.0     --------------------------
	.section	.nv.shared.reserved.0,"aw",@nobits
	.weak		__nv_reservedSMEM_offset_0_alias
	.size		__nv_reservedSMEM_offset_0_alias, 0, 64
	.other		__nv_reservedSMEM_offset_0_alias,@"STO_CUDA_RESERVED_SHARED STV_DEFAULT"
__nv_reservedSMEM_offset_0_alias:
	.zero		0
	.zero		64


//--------------------- .nv.constant0.ipv4lookup  --------------------------
	.section	.nv.constant0.ipv4lookup,"a",@progbits
	.sectionflags	@""
	.align	4
.nv.constant0.ipv4lookup:
	.zero		928


//--------------------- SYMBOLS --------------------------

	.type		.nv.reservedSmem.offset0,@object
	.size		.nv.reservedSmem.offset0,0x4
